//
// Generated by NVIDIA NVVM Compiler
//
// Compiler Build ID: CL-36424714
// Cuda compilation tools, release 13.0, V13.0.88
// Based on NVVM 20.0.0
//

.version 9.0
.target sm_100
.address_size 64

	// .globl	_Z7stencilPiii
.global .align 4 .u32 counter;

.visible .entry _Z7stencilPiii(
	.param .u64 .ptr .align 1 _Z7stencilPiii_param_0,
	.param .u32 _Z7stencilPiii_param_1,
	.param .u32 _Z7stencilPiii_param_2
)
{
	.reg .pred 	%p<12>;
	.reg .b32 	%r<43>;
	.reg .b64 	%rd<11>;
	.reg .b64 	%fd<3>;

	ld.param.u64 	%rd2, [_Z7stencilPiii_param_0];
	ld.param.u32 	%r10, [_Z7stencilPiii_param_1];
	ld.param.u32 	%r12, [_Z7stencilPiii_param_2];
	cvta.to.global.u64 	%rd1, %rd2;
	mov.u32 	%r13, %ntid.x;
	mov.u32 	%r14, %ctaid.x;
	mov.u32 	%r1, %tid.x;
	mad.lo.s32 	%r15, %r13, %r14, %r1;
	mov.u32 	%r16, %ntid.y;
	mov.u32 	%r17, %ctaid.y;
	mov.u32 	%r3, %tid.y;
	mad.lo.s32 	%r18, %r16, %r17, %r3;
	setp.gt.s32 	%p2, %r15, 0;
	setp.ne.s32 	%p3, %r18, 0;
	and.pred  	%p4, %p2, %p3;
	add.s32 	%r19, %r12, -1;
	setp.lt.s32 	%p5, %r15, %r19;
	and.pred  	%p6, %p4, %p5;
	add.s32 	%r20, %r10, -1;
	setp.lt.s32 	%p7, %r18, %r20;
	and.pred  	%p1, %p6, %p7;
	not.pred 	%p8, %p1;
	@%p8 bra 	$L__BB0_2;
	mul.lo.s32 	%r21, %r12, %r18;
	add.s32 	%r22, %r21, %r15;
	mul.wide.s32 	%rd3, %r22, 4;
	add.s64 	%rd4, %rd1, %rd3;
	ld.global.u32 	%r23, [%rd4];
	add.s32 	%r24, %r21, %r12;
	mul.wide.s32 	%rd5, %r12, 4;
	add.s64 	%rd6, %rd4, %rd5;
	ld.global.u32 	%r25, [%rd6];
	add.s32 	%r26, %r25, %r23;
	shl.b32 	%r27, %r12, 1;
	sub.s32 	%r28, %r24, %r27;
	add.s32 	%r29, %r28, %r15;
	mul.wide.s32 	%rd7, %r29, 4;
	add.s64 	%rd8, %rd1, %rd7;
	ld.global.u32 	%r30, [%rd8];
	add.s32 	%r31, %r26, %r30;
	ld.global.u32 	%r32, [%rd4+4];
	add.s32 	%r33, %r31, %r32;
	ld.global.u32 	%r34, [%rd4+-4];
	add.s32 	%r35, %r33, %r34;
	cvt.rn.f64.s32 	%fd1, %r35;
	mul.f64 	%fd2, %fd1, 0d3FC999999999999A;
	cvt.rzi.s32.f64 	%r42, %fd2;
$L__BB0_2:
	bar.sync 	0;
	or.b32  	%r36, %r1, %r3;
	setp.ne.s32 	%p9, %r36, 0;
	@%p9 bra 	$L__BB0_4;
	atom.global.add.u32 	%r37, [counter], 1;
$L__BB0_4:
	mov.u32 	%r38, %nctaid.y;
	mov.u32 	%r39, %nctaid.x;
	mul.lo.s32 	%r7, %r39, %r38;
$L__BB0_5:
	ld.volatile.global.u32 	%r40, [counter];
	setp.lt.s32 	%p10, %r40, %r7;
	@%p10 bra 	$L__BB0_5;
	@%p8 bra 	$L__BB0_8;
	mad.lo.s32 	%r41, %r12, %r18, %r15;
	mul.wide.s32 	%rd9, %r41, 4;
	add.s64 	%rd10, %rd1, %rd9;
	st.global.u32 	[%rd10], %r42;
$L__BB0_8:
	ret;

}


// ===== COMPILED SASS (sm_100) =====

	.target	sm_100

	.elftype	@"ET_EXEC"


//--------------------- .note.nv.tkinfo           --------------------------
	.section	.note.nv.tkinfo,"",@"SHT_NOTE"
	.sectionflags	@"SHF_NOTE_NV_TKINFO"
	.tkinfo
        /*0018*/ 	.word	0x00000002
        /*0030*/ 	.string	""
        /*0030*/ 	.string	"ptxas"
        /*0030*/ 	.string	"Cuda compilation tools, release 13.0, V13.0.88"
        /*0030*/ 	.string	"Build cuda_13.0.r13.0/compiler.36424714_0"
        /*0030*/ 	.string	"-arch sm_100 -m 64 "



//--------------------- .note.nv.cuinfo           --------------------------
	.section	.note.nv.cuinfo,"",@"SHT_NOTE"
	.sectionflags	@"SHF_NOTE_NV_CUINFO"
        /*0018*/ 	.short	0x0002
        /*001a*/ 	.short	0x0064
        /*001c*/ 	.short	0x0082
	.zero		2


//--------------------- .nv.info                  --------------------------
	.section	.nv.info,"",@"SHT_CUDA_INFO"
	.align	4


	//----- nvinfo : EIATTR_REGCOUNT
	.align		4
        /*0000*/ 	.byte	0x04, 0x2f
        /*0002*/ 	.short	(.L_2 - .L_1)
	.align		4
.L_1:
        /*0004*/ 	.word	index@(_Z7stencilPiii)
        /*0008*/ 	.word	0x00000010


	//----- nvinfo : EIATTR_FRAME_SIZE
	.align		4
.L_2:
        /*000c*/ 	.byte	0x04, 0x11
        /*000e*/ 	.short	(.L_4 - .L_3)
	.align		4
.L_3:
        /*0010*/ 	.word	index@(_Z7stencilPiii)
        /*0014*/ 	.word	0x00000000


	//----- nvinfo : EIATTR_MIN_STACK_SIZE
	.align		4
.L_4:
        /*0018*/ 	.byte	0x04, 0x12
        /*001a*/ 	.short	(.L_6 - .L_5)
	.align		4
.L_5:
        /*001c*/ 	.word	index@(_Z7stencilPiii)
        /*0020*/ 	.word	0x00000000
.L_6:


//--------------------- .nv.compat                --------------------------
	.section	.nv.compat,"",@"SHT_CUDA_COMPAT_INFO"
	.align	4
        /*0000*/ 	.byte	0x02, 0x09, 0x00, 0x00, 0x02, 0x02, 0x01, 0x00, 0x02, 0x05, 0x05, 0x00, 0x03, 0x07, 0x01, 0x01
        /*0010*/ 	.byte	0x02, 0x03, 0x00, 0x00, 0x02, 0x06, 0x01, 0x00, 0x04, 0x0b, 0x08, 0x00, 0x01, 0x00, 0x00, 0x00
        /*0020*/ 	.byte	0x00, 0x00, 0x00, 0x00


//--------------------- .nv.info._Z7stencilPiii   --------------------------
	.section	.nv.info._Z7stencilPiii,"",@"SHT_CUDA_INFO"
	.sectionflags	@""
	.align	4


	//----- nvinfo : EIATTR_CUDA_API_VERSION
	.align		4
        /*0000*/ 	.byte	0x04, 0x37
        /*0002*/ 	.short	(.L_8 - .L_7)
.L_7:
        /*0004*/ 	.word	0x00000082


	//----- nvinfo : EIATTR_KPARAM_INFO
	.align		4
.L_8:
        /*0008*/ 	.byte	0x04, 0x17
        /*000a*/ 	.short	(.L_10 - .L_9)
.L_9:
        /*000c*/ 	.word	0x00000000
        /*0010*/ 	.short	0x0002
        /*0012*/ 	.short	0x000c
        /*0014*/ 	.byte	0x00, 0xf0, 0x11, 0x00


	//----- nvinfo : EIATTR_KPARAM_INFO
	.align		4
.L_10:
        /*0018*/ 	.byte	0x04, 0x17
        /*001a*/ 	.short	(.L_12 - .L_11)
.L_11:
        /*001c*/ 	.word	0x00000000
        /*0020*/ 	.short	0x0001
        /*0022*/ 	.short	0x0008
        /*0024*/ 	.byte	0x00, 0xf0, 0x11, 0x00


	//----- nvinfo : EIATTR_KPARAM_INFO
	.align		4
.L_12:
        /*0028*/ 	.byte	0x04, 0x17
        /*002a*/ 	.short	(.L_14 - .L_13)
.L_13:
        /*002c*/ 	.word	0x00000000
        /*0030*/ 	.short	0x0000
        /*0032*/ 	.short	0x0000
        /*0034*/ 	.byte	0x00, 0xf5, 0x21, 0x00


	//----- nvinfo : EIATTR_SPARSE_MMA_MASK
	.align		4
.L_14:
        /*0038*/ 	.byte	0x03, 0x50
        /*003a*/ 	.short	0x0000


	//----- nvinfo : EIATTR_MAXREG_COUNT
	.align		4
        /*003c*/ 	.byte	0x03, 0x1b
        /*003e*/ 	.short	0x00ff


	//----- nvinfo : EIATTR_NUM_BARRIERS
	.align		4
        /*0040*/ 	.byte	0x02, 0x4c
        /*0042*/ 	.byte	0x01
	.zero		1


	//----- nvinfo : EIATTR_MERCURY_ISA_VERSION
	.align		4
        /*0044*/ 	.byte	0x03, 0x5f
        /*0046*/ 	.short	0x0101


	//----- nvinfo : EIATTR_INT_WARP_WIDE_INSTR_OFFSETS
	.align		4
        /*0048*/ 	.byte	0x04, 0x31
        /*004a*/ 	.short	(.L_16 - .L_15)


	//   ....[0]....
.L_15:
        /*004c*/ 	.word	0x000002f0


	//----- nvinfo : EIATTR_VRC_CTA_INIT_COUNT
	.align		4
.L_16:
        /*0050*/ 	.byte	0x02, 0x4a
	.zero		1
	.zero		1


	//----- nvinfo : EIATTR_EXIT_INSTR_OFFSETS
	.align		4
        /*0054*/ 	.byte	0x04, 0x1c
        /*0056*/ 	.short	(.L_18 - .L_17)


	//   ....[0]....
.L_17:
        /*0058*/ 	.word	0x000003c0


	//   ....[1]....
        /*005c*/ 	.word	0x00000410


	//----- nvinfo : EIATTR_CRS_STACK_SIZE
	.align		4
.L_18:
        /*0060*/ 	.byte	0x04, 0x1e
        /*0062*/ 	.short	(.L_20 - .L_19)
.L_19:
        /*0064*/ 	.word	0x00000000


	//----- nvinfo : EIATTR_CBANK_PARAM_SIZE
	.align		4
.L_20:
        /*0068*/ 	.byte	0x03, 0x19
        /*006a*/ 	.short	0x0010


	//----- nvinfo : EIATTR_PARAM_CBANK
	.align		4
        /*006c*/ 	.byte	0x04, 0x0a
        /*006e*/ 	.short	(.L_22 - .L_21)
	.align		4
.L_21:
        /*0070*/ 	.word	index@(.nv.constant0._Z7stencilPiii)
        /*0074*/ 	.short	0x0380
        /*0076*/ 	.short	0x0010


	//----- nvinfo : EIATTR_SW_WAR
	.align		4
.L_22:
        /*0078*/ 	.byte	0x04, 0x36
        /*007a*/ 	.short	(.L_24 - .L_23)
.L_23:
        /*007c*/ 	.word	0x00000008
.L_24:


//--------------------- .nv.callgraph             --------------------------
	.section	.nv.callgraph,"",@"SHT_CUDA_CALLGRAPH"
	.align	4
	.sectionentsize	8
	.align		4
        /*0000*/ 	.word	0x00000000
	.align		4
        /*0004*/ 	.word	0xffffffff
	.align		4
        /*0008*/ 	.word	0x00000000
	.align		4
        /*000c*/ 	.word	0xfffffffe
	.align		4
        /*0010*/ 	.word	0x00000000
	.align		4
        /*0014*/ 	.word	0xfffffffd
	.align		4
        /*0018*/ 	.word	0x00000000
	.align		4
        /*001c*/ 	.word	0xfffffffc


//--------------------- .nv.constant4             --------------------------
	.section	.nv.constant4,"a",@progbits
	.align	8
	.align		8
.nv.constant4:
        /*0000*/ 	.dword	counter


//--------------------- .text._Z7stencilPiii      --------------------------
	.section	.text._Z7stencilPiii,"ax",@progbits
	.align	128
        .global         _Z7stencilPiii
        .type           _Z7stencilPiii,@function
        .size           _Z7stencilPiii,(.L_x_6 - _Z7stencilPiii)
        .other          _Z7stencilPiii,@"STO_CUDA_ENTRY STV_DEFAULT"
_Z7stencilPiii:
.text._Z7stencilPiii:
[----:B------:R-:W-:Y:S01]  /*0000*/  LDC R1, c[0x0][0x37c] ;  /* 0x0000df00ff017b82 */ /* 0x000fe20000000800 */
[----:B------:R-:W0:Y:S01]  /*0010*/  S2R R0, SR_CTAID.Y ;  /* 0x0000000000007919 */ /* 0x000e220000002600 */
[----:B------:R-:W1:Y:S06]  /*0020*/  LDCU UR4, c[0x0][0x360] ;  /* 0x00006c00ff0477ac */ /* 0x000e6c0008000800 */
[----:B------:R-:W2:Y:S01]  /*0030*/  LDC.64 R2, c[0x0][0x388] ;  /* 0x0000e200ff027b82 */ /* 0x000ea20000000a00 */
[----:B------:R-:W-:Y:S01]  /*0040*/  BSSY.RECONVERGENT B0, `(.L_x_0) ;  /* 0x0000025000007945 */ /* 0x000fe20003800200 */
[----:B------:R-:W0:Y:S01]  /*0050*/  S2R R6, SR_TID.Y ;  /* 0x0000000000067919 */ /* 0x000e220000002200 */
[----:B------:R-:W0:Y:S01]  /*0060*/  LDCU UR5, c[0x0][0x364] ;  /* 0x00006c80ff0577ac */ /* 0x000e220008000800 */
[----:B------:R-:W1:Y:S01]  /*0070*/  S2R R4, SR_CTAID.X ;  /* 0x0000000000047919 */ /* 0x000e620000002500 */
[----:B------:R-:W3:Y:S01]  /*0080*/  LDCU.64 UR6, c[0x0][0x358] ;  /* 0x00006b00ff0677ac */ /* 0x000ee20008000a00 */
[----:B------:R-:W1:Y:S01]  /*0090*/  S2R R9, SR_TID.X ;  /* 0x0000000000097919 */ /* 0x000e620000002100 */
[----:B--2---:R-:W-:-:S02]  /*00a0*/  IADD3 R5, PT, PT, R3, -0x1, RZ ;  /* 0xffffffff03057810 */ /* 0x004fc40007ffe0ff */
[----:B------:R-:W-:Y:S01]  /*00b0*/  IADD3 R7, PT, PT, R2, -0x1, RZ ;  /* 0xffffffff02077810 */ /* 0x000fe20007ffe0ff */
[----:B0-----:R-:W-:-:S05]  /*00c0*/  IMAD R0, R0, UR5, R6 ;  /* 0x0000000500007c24 */ /* 0x001fca000f8e0206 */
[----:B------:R-:W-:Y:S01]  /*00d0*/  ISETP.NE.AND P0, PT, R0, RZ, PT ;  /* 0x000000ff0000720c */ /* 0x000fe20003f05270 */
[----:B-1----:R-:W-:Y:S01]  /*00e0*/  IMAD R4, R4, UR4, R9 ;  /* 0x0000000404047c24 */ /* 0x002fe2000f8e0209 */
[----:B------:R-:W-:-:S04]  /*00f0*/  LOP3.LUT P1, RZ, R9, R6, RZ, 0xfc, !PT ;  /* 0x0000000609ff7212 */ /* 0x000fc8000782fcff */
[----:B------:R-:W-:-:S04]  /*0100*/  ISETP.GT.AND P0, PT, R4, RZ, P0 ;  /* 0x000000ff0400720c */ /* 0x000fc80000704270 */
[----:B------:R-:W-:-:S04]  /*0110*/  ISETP.LT.AND P0, PT, R4, R5, P0 ;  /* 0x000000050400720c */ /* 0x000fc80000701270 */
[----:B------:R-:W-:-:S13]  /*0120*/  ISETP.LT.AND P0, PT, R0, R7, P0 ;  /* 0x000000070000720c */ /* 0x000fda0000701270 */
[----:B---3--:R-:W-:Y:S05]  /*0130*/  @!P0 BRA `(.L_x_1) ;  /* 0x0000000000548947 */ /* 0x008fea0003800000 */
[----:B------:R-:W0:Y:S01]  /*0140*/  LDC.64 R10, c[0x0][0x380] ;  /* 0x0000e000ff0a7b82 */ /* 0x000e220000000a00 */
[CCC-:B------:R-:W-:Y:S02]  /*0150*/  IMAD R2, R0.reuse, R3.reuse, R3.reuse ;  /* 0x0000000300027224 */ /* 0x1c0fe400078e0203 */
[----:B------:R-:W-:Y:S02]  /*0160*/  IMAD.MOV R5, RZ, RZ, -R3 ;  /* 0x000000ffff057224 */ /* 0x000fe400078e0a03 */
[----:B------:R-:W-:-:S03]  /*0170*/  IMAD R7, R0, R3, R4 ;  /* 0x0000000300077224 */ /* 0x000fc600078e0204 */
[----:B------:R-:W-:-:S05]  /*0180*/  LEA R5, R5, R2, 0x1 ;  /* 0x0000000205057211 */ /* 0x000fca00078e08ff */
[----:B------:R-:W-:Y:S02]  /*0190*/  IMAD.IADD R5, R4, 0x1, R5 ;  /* 0x0000000104057824 */ /* 0x000fe400078e0205 */
[----:B0-----:R-:W-:-:S04]  /*01a0*/  IMAD.WIDE R6, R7, 0x4, R10 ;  /* 0x0000000407067825 */ /* 0x001fc800078e020a */
[----:B------:R-:W-:Y:S01]  /*01b0*/  IMAD.WIDE R10, R5, 0x4, R10 ;  /* 0x00000004050a7825 */ /* 0x000fe200078e020a */
[----:B------:R-:W2:Y:S03]  /*01c0*/  LDG.E R2, desc[UR6][R6.64] ;  /* 0x0000000606027981 */ /* 0x000ea6000c1e1900 */
[----:B------:R-:W-:Y:S01]  /*01d0*/  IMAD.WIDE R8, R3, 0x4, R6 ;  /* 0x0000000403087825 */ /* 0x000fe200078e0206 */
[----:B------:R-:W3:Y:S04]  /*01e0*/  LDG.E R5, desc[UR6][R6.64+0x4] ;  /* 0x0000040606057981 */ /* 0x000ee8000c1e1900 */
[----:B------:R-:W2:Y:S04]  /*01f0*/  LDG.E R10, desc[UR6][R10.64] ;  /* 0x000000060a0a7981 */ /* 0x000ea8000c1e1900 */
[----:B------:R-:W2:Y:S04]  /*0200*/  LDG.E R9, desc[UR6][R8.64] ;  /* 0x0000000608097981 */ /* 0x000ea8000c1e1900 */
[----:B------:R-:W3:Y:S01]  /*0210*/  LDG.E R12, desc[UR6][R6.64+-0x4] ;  /* 0xfffffc06060c7981 */ /* 0x000ee2000c1e1900 */
[----:B------:R-:W-:Y:S01]  /*0220*/  UMOV UR4, 0x9999999a ;  /* 0x9999999a00047882 */ /* 0x000fe20000000000 */
[----:B------:R-:W-:Y:S01]  /*0230*/  UMOV UR5, 0x3fc99999 ;  /* 0x3fc9999900057882 */ /* 0x000fe20000000000 */
[----:B--2---:R-:W-:-:S04]  /*0240*/  IADD3 R2, PT, PT, R10, R9, R2 ;  /* 0x000000090a027210 */ /* 0x004fc80007ffe002 */
[----:B---3--:R-:W-:-:S04]  /*0250*/  IADD3 R2, PT, PT, R12, R2, R5 ;  /* 0x000000020c027210 */ /* 0x008fc80007ffe005 */
[----:B------:R-:W0:Y:S02]  /*0260*/  I2F.F64 R12, R2 ;  /* 0x00000002000c7312 */ /* 0x000e240000201c00 */
[----:B0-----:R-:W-:-:S10]  /*0270*/  DMUL R12, R12, UR4 ;  /* 0x000000040c0c7c28 */ /* 0x001fd40008000000 */
[----:B------:R0:W1:Y:S02]  /*0280*/  F2I.F64.TRUNC R13, R12 ;  /* 0x0000000c000d7311 */ /* 0x000064000030d100 */
.L_x_1:
[----:B------:R-:W-:Y:S05]  /*0290*/  BSYNC.RECONVERGENT B0 ;  /* 0x0000000000007941 */ /* 0x000fea0003800200 */
.L_x_0:
[----:B------:R-:W-:Y:S06]  /*02a0*/  BAR.SYNC.DEFER_BLOCKING 0x0 ;  /* 0x0000000000007b1d */ /* 0x000fec0000010000 */
[----:B------:R-:W-:Y:S04]  /*02b0*/  BSSY.RECONVERGENT B0, `(.L_x_2) ;  /* 0x0000009000007945 */ /* 0x000fe80003800200 */
[----:B------:R-:W-:Y:S05]  /*02c0*/  @P1 BRA `(.L_x_3) ;  /* 0x00000000001c1947 */ /* 0x000fea0003800000 */
[----:B------:R-:W2:Y:S01]  /*02d0*/  S2R R2, SR_LANEID ;  /* 0x0000000000027919 */ /* 0x000ea20000000000 */
[----:B------:R-:W3:Y:S01]  /*02e0*/  LDC.64 R6, c[0x4][RZ] ;  /* 0x01000000ff067b82 */ /* 0x000ee20000000a00 */
[----:B------:R-:W-:Y:S02]  /*02f0*/  VOTEU.ANY UR4, UPT, PT ;  /* 0x0000000000047886 */ /* 0x000fe400038e0100 */
[----:B------:R-:W-:Y:S02]  /*0300*/  UFLO.U32 UR5, UR4 ;  /* 0x00000004000572bd */ /* 0x000fe400080e0000 */
[----:B------:R-:W3:Y:S04]  /*0310*/  POPC R5, UR4 ;  /* 0x0000000400057d09 */ /* 0x000ee80008000000 */
[----:B--2---:R-:W-:-:S13]  /*0320*/  ISETP.EQ.U32.AND P1, PT, R2, UR5, PT ;  /* 0x0000000502007c0c */ /* 0x004fda000bf22070 */
[----:B---3--:R2:W-:Y:S02]  /*0330*/  @P1 REDG.E.ADD.STRONG.GPU desc[UR6][R6.64], R5 ;  /* 0x000000050600198e */ /* 0x0085e4000c12e106 */
.L_x_3:
[----:B------:R-:W-:Y:S05]  /*0340*/  BSYNC.RECONVERGENT B0 ;  /* 0x0000000000007941 */ /* 0x000fea0003800200 */
.L_x_2:
[----:B--2---:R-:W2:Y:S01]  /*0350*/  LDC.64 R6, c[0x4][RZ] ;  /* 0x01000000ff067b82 */ /* 0x004ea20000000a00 */
[----:B------:R-:W3:Y:S01]  /*0360*/  LDCU UR4, c[0x0][0x374] ;  /* 0x00006e80ff0477ac */ /* 0x000ee20008000800 */
[----:B------:R-:W3:Y:S02]  /*0370*/  LDCU UR5, c[0x0][0x370] ;  /* 0x00006e00ff0577ac */ /* 0x000ee40008000800 */
[----:B---3--:R-:W-:-:S12]  /*0380*/  UIMAD UR4, UR4, UR5, URZ ;  /* 0x00000005040472a4 */ /* 0x008fd8000f8e02ff */
.L_x_4:
[----:B--2---:R-:W2:Y:S02]  /*0390*/  LDG.E.STRONG.SYS R2, desc[UR6][R6.64] ;  /* 0x0000000606027981 */ /* 0x004ea4000c1f5900 */
[----:B--2---:R-:W-:-:S13]  /*03a0*/  ISETP.GE.AND P1, PT, R2, UR4, PT ;  /* 0x0000000402007c0c */ /* 0x004fda000bf26270 */
[----:B------:R-:W-:Y:S05]  /*03b0*/  @!P1 BRA `(.L_x_4) ;  /* 0xfffffffc00f49947 */ /* 0x000fea000383ffff */
[----:B------:R-:W-:Y:S05]  /*03c0*/  @!P0 EXIT ;  /* 0x000000000000894d */ /* 0x000fea0003800000 */
[----:B------:R-:W2:Y:S01]  /*03d0*/  LDC.64 R6, c[0x0][0x380] ;  /* 0x0000e000ff067b82 */ /* 0x000ea20000000a00 */
[----:B------:R-:W-:-:S04]  /*03e0*/  IMAD R3, R0, R3, R4 ;  /* 0x0000000300037224 */ /* 0x000fc800078e0204 */
[----:B--2---:R-:W-:-:S05]  /*03f0*/  IMAD.WIDE R6, R3, 0x4, R6 ;  /* 0x0000000403067825 */ /* 0x004fca00078e0206 */
[----:B-1----:R-:W-:Y:S01]  /*0400*/  STG.E desc[UR6][R6.64], R13 ;  /* 0x0000000d06007986 */ /* 0x002fe2000c101906 */
[----:B------:R-:W-:Y:S05]  /*0410*/  EXIT ;  /* 0x000000000000794d */ /* 0x000fea0003800000 */
.L_x_5:
[----:B------:R-:W-:-:S00]  /*0420*/  BRA `(.L_x_5) ;  /* 0xfffffffc00fc7947 */ /* 0x000fc0000383ffff */
[----:B------:R-:W-:-:S00]  /*0430*/  NOP ;  /* 0x0000000000007918 */ /* 0x000fc00000000000 */
        /* <DEDUP_REMOVED lines=12> */
.L_x_6:


//--------------------- .nv.shared.reserved.0     --------------------------
	.section	.nv.shared.reserved.0,"aw",@nobits
	.weak		__nv_reservedSMEM_offset_0_alias
	.size		__nv_reservedSMEM_offset_0_alias, 0, 64
	.other		__nv_reservedSMEM_offset_0_alias,@"STO_CUDA_RESERVED_SHARED STV_DEFAULT"
__nv_reservedSMEM_offset_0_alias:
	.zero		0
	.zero		64


//--------------------- .nv.global                --------------------------
	.section	.nv.global,"aw",@nobits
	.align	4
.nv.global:
	.type		counter,@object
	.size		counter,(.L_0 - counter)
counter:
	.zero		4
.L_0:


//--------------------- .nv.constant0._Z7stencilPiii --------------------------
	.section	.nv.constant0._Z7stencilPiii,"a",@progbits
	.sectionflags	@""
	.align	4
.nv.constant0._Z7stencilPiii:
	.zero		912


//--------------------- SYMBOLS --------------------------

	.type		.nv.reservedSmem.offset0,@object
	.size		.nv.reservedSmem.offset0,0x4
